//
// Generated by NVIDIA NVVM Compiler
//
// Compiler Build ID: CL-36424714
// Cuda compilation tools, release 13.0, V13.0.88
// Based on NVVM 20.0.0
//

.version 9.0
.target sm_100
.address_size 64

	// .globl	_Z15histogram_comptPiS_
// _ZZ15histogram_comptPiS_E15partial_counter has been demoted

.visible .entry _Z15histogram_comptPiS_(
	.param .u64 .ptr .align 1 _Z15histogram_comptPiS__param_0,
	.param .u64 .ptr .align 1 _Z15histogram_comptPiS__param_1
)
{
	.reg .pred 	%p<3>;
	.reg .b32 	%r<31>;
	.reg .b64 	%rd<7>;
	// demoted variable
	.shared .align 4 .b8 _ZZ15histogram_comptPiS_E15partial_counter[32];
	ld.param.u64 	%rd1, [_Z15histogram_comptPiS__param_0];
	ld.param.u64 	%rd2, [_Z15histogram_comptPiS__param_1];
	mov.u32 	%r1, %tid.x;
	setp.ne.s32 	%p1, %r1, 0;
	@%p1 bra 	$L__BB0_2;
	mov.b32 	%r2, 0;
	st.shared.u32 	[_ZZ15histogram_comptPiS_E15partial_counter], %r2;
	st.shared.u32 	[_ZZ15histogram_comptPiS_E15partial_counter+4], %r2;
	st.shared.u32 	[_ZZ15histogram_comptPiS_E15partial_counter+8], %r2;
	st.shared.u32 	[_ZZ15histogram_comptPiS_E15partial_counter+12], %r2;
	st.shared.u32 	[_ZZ15histogram_comptPiS_E15partial_counter+16], %r2;
	st.shared.u32 	[_ZZ15histogram_comptPiS_E15partial_counter+20], %r2;
	st.shared.u32 	[_ZZ15histogram_comptPiS_E15partial_counter+24], %r2;
	st.shared.u32 	[_ZZ15histogram_comptPiS_E15partial_counter+28], %r2;
$L__BB0_2:
	setp.ne.s32 	%p2, %r1, 0;
	bar.sync 	0;
	mov.u32 	%r3, %ntid.x;
	mov.u32 	%r4, %ctaid.x;
	mad.lo.s32 	%r5, %r4, %r3, %r1;
	cvta.to.global.u64 	%rd3, %rd1;
	mul.wide.s32 	%rd4, %r5, 4;
	add.s64 	%rd5, %rd3, %rd4;
	ld.global.u32 	%r6, [%rd5];
	shr.s32 	%r7, %r6, 31;
	shr.u32 	%r8, %r7, 27;
	add.s32 	%r9, %r6, %r8;
	shr.s32 	%r10, %r9, 5;
	shl.b32 	%r11, %r10, 2;
	mov.u32 	%r12, _ZZ15histogram_comptPiS_E15partial_counter;
	add.s32 	%r13, %r12, %r11;
	atom.shared.add.u32 	%r14, [%r13], 1;
	@%p2 bra 	$L__BB0_4;
	cvta.to.global.u64 	%rd6, %rd2;
	ld.shared.u32 	%r15, [_ZZ15histogram_comptPiS_E15partial_counter];
	atom.global.add.u32 	%r16, [%rd6], %r15;
	ld.shared.u32 	%r17, [_ZZ15histogram_comptPiS_E15partial_counter+4];
	atom.global.add.u32 	%r18, [%rd6+4], %r17;
	ld.shared.u32 	%r19, [_ZZ15histogram_comptPiS_E15partial_counter+8];
	atom.global.add.u32 	%r20, [%rd6+8], %r19;
	ld.shared.u32 	%r21, [_ZZ15histogram_comptPiS_E15partial_counter+12];
	atom.global.add.u32 	%r22, [%rd6+12], %r21;
	ld.shared.u32 	%r23, [_ZZ15histogram_comptPiS_E15partial_counter+16];
	atom.global.add.u32 	%r24, [%rd6+16], %r23;
	ld.shared.u32 	%r25, [_ZZ15histogram_comptPiS_E15partial_counter+20];
	atom.global.add.u32 	%r26, [%rd6+20], %r25;
	ld.shared.u32 	%r27, [_ZZ15histogram_comptPiS_E15partial_counter+24];
	atom.global.add.u32 	%r28, [%rd6+24], %r27;
	ld.shared.u32 	%r29, [_ZZ15histogram_comptPiS_E15partial_counter+28];
	atom.global.add.u32 	%r30, [%rd6+28], %r29;
$L__BB0_4:
	bar.sync 	0;
	ret;

}


// ===== COMPILED SASS (sm_100) =====

	.target	sm_100

	.elftype	@"ET_EXEC"


//--------------------- .note.nv.tkinfo           --------------------------
	.section	.note.nv.tkinfo,"",@"SHT_NOTE"
	.sectionflags	@"SHF_NOTE_NV_TKINFO"
	.tkinfo
        /*0018*/ 	.word	0x00000002
        /*0030*/ 	.string	""
        /*0030*/ 	.string	"ptxas"
        /*0030*/ 	.string	"Cuda compilation tools, release 13.0, V13.0.88"
        /*0030*/ 	.string	"Build cuda_13.0.r13.0/compiler.36424714_0"
        /*0030*/ 	.string	"-arch sm_100 -m 64 "



//--------------------- .note.nv.cuinfo           --------------------------
	.section	.note.nv.cuinfo,"",@"SHT_NOTE"
	.sectionflags	@"SHF_NOTE_NV_CUINFO"
        /*0018*/ 	.short	0x0002
        /*001a*/ 	.short	0x0064
        /*001c*/ 	.short	0x0082
	.zero		2


//--------------------- .nv.info                  --------------------------
	.section	.nv.info,"",@"SHT_CUDA_INFO"
	.align	4


	//----- nvinfo : EIATTR_REGCOUNT
	.align		4
        /*0000*/ 	.byte	0x04, 0x2f
        /*0002*/ 	.short	(.L_1 - .L_0)
	.align		4
.L_0:
        /*0004*/ 	.word	index@(_Z15histogram_comptPiS_)
        /*0008*/ 	.word	0x00000012


	//----- nvinfo : EIATTR_FRAME_SIZE
	.align		4
.L_1:
        /*000c*/ 	.byte	0x04, 0x11
        /*000e*/ 	.short	(.L_3 - .L_2)
	.align		4
.L_2:
        /*0010*/ 	.word	index@(_Z15histogram_comptPiS_)
        /*0014*/ 	.word	0x00000000


	//----- nvinfo : EIATTR_MIN_STACK_SIZE
	.align		4
.L_3:
        /*0018*/ 	.byte	0x04, 0x12
        /*001a*/ 	.short	(.L_5 - .L_4)
	.align		4
.L_4:
        /*001c*/ 	.word	index@(_Z15histogram_comptPiS_)
        /*0020*/ 	.word	0x00000000
.L_5:


//--------------------- .nv.compat                --------------------------
	.section	.nv.compat,"",@"SHT_CUDA_COMPAT_INFO"
	.align	4
        /*0000*/ 	.byte	0x02, 0x09, 0x00, 0x00, 0x02, 0x02, 0x01, 0x00, 0x02, 0x05, 0x05, 0x00, 0x03, 0x07, 0x01, 0x01
        /*0010*/ 	.byte	0x02, 0x03, 0x00, 0x00, 0x02, 0x06, 0x01, 0x00, 0x04, 0x0b, 0x08, 0x00, 0x09, 0x00, 0x00, 0x00
        /*0020*/ 	.byte	0x00, 0x00, 0x00, 0x00


//--------------------- .nv.info._Z15histogram_comptPiS_ --------------------------
	.section	.nv.info._Z15histogram_comptPiS_,"",@"SHT_CUDA_INFO"
	.sectionflags	@""
	.align	4


	//----- nvinfo : EIATTR_CUDA_API_VERSION
	.align		4
        /*0000*/ 	.byte	0x04, 0x37
        /*0002*/ 	.short	(.L_7 - .L_6)
.L_6:
        /*0004*/ 	.word	0x00000082


	//----- nvinfo : EIATTR_KPARAM_INFO
	.align		4
.L_7:
        /*0008*/ 	.byte	0x04, 0x17
        /*000a*/ 	.short	(.L_9 - .L_8)
.L_8:
        /*000c*/ 	.word	0x00000000
        /*0010*/ 	.short	0x0001
        /*0012*/ 	.short	0x0008
        /*0014*/ 	.byte	0x00, 0xf5, 0x21, 0x00


	//----- nvinfo : EIATTR_KPARAM_INFO
	.align		4
.L_9:
        /*0018*/ 	.byte	0x04, 0x17
        /*001a*/ 	.short	(.L_11 - .L_10)
.L_10:
        /*001c*/ 	.word	0x00000000
        /*0020*/ 	.short	0x0000
        /*0022*/ 	.short	0x0000
        /*0024*/ 	.byte	0x00, 0xf5, 0x21, 0x00


	//----- nvinfo : EIATTR_SPARSE_MMA_MASK
	.align		4
.L_11:
        /*0028*/ 	.byte	0x03, 0x50
        /*002a*/ 	.short	0x0000


	//----- nvinfo : EIATTR_MAXREG_COUNT
	.align		4
        /*002c*/ 	.byte	0x03, 0x1b
        /*002e*/ 	.short	0x00ff


	//----- nvinfo : EIATTR_NUM_BARRIERS
	.align		4
        /*0030*/ 	.byte	0x02, 0x4c
        /*0032*/ 	.byte	0x01
	.zero		1


	//----- nvinfo : EIATTR_MERCURY_ISA_VERSION
	.align		4
        /*0034*/ 	.byte	0x03, 0x5f
        /*0036*/ 	.short	0x0101


	//----- nvinfo : EIATTR_VRC_CTA_INIT_COUNT
	.align		4
        /*0038*/ 	.byte	0x02, 0x4a
	.zero		1
	.zero		1


	//----- nvinfo : EIATTR_EXIT_INSTR_OFFSETS
	.align		4
        /*003c*/ 	.byte	0x04, 0x1c
        /*003e*/ 	.short	(.L_13 - .L_12)


	//   ....[0]....
.L_12:
        /*0040*/ 	.word	0x00000290


	//----- nvinfo : EIATTR_CRS_STACK_SIZE
	.align		4
.L_13:
        /*0044*/ 	.byte	0x04, 0x1e
        /*0046*/ 	.short	(.L_15 - .L_14)
.L_14:
        /*0048*/ 	.word	0x00000000


	//----- nvinfo : EIATTR_CBANK_PARAM_SIZE
	.align		4
.L_15:
        /*004c*/ 	.byte	0x03, 0x19
        /*004e*/ 	.short	0x0010


	//----- nvinfo : EIATTR_PARAM_CBANK
	.align		4
        /*0050*/ 	.byte	0x04, 0x0a
        /*0052*/ 	.short	(.L_17 - .L_16)
	.align		4
.L_16:
        /*0054*/ 	.word	index@(.nv.constant0._Z15histogram_comptPiS_)
        /*0058*/ 	.short	0x0380
        /*005a*/ 	.short	0x0010


	//----- nvinfo : EIATTR_SW_WAR
	.align		4
.L_17:
        /*005c*/ 	.byte	0x04, 0x36
        /*005e*/ 	.short	(.L_19 - .L_18)
.L_18:
        /*0060*/ 	.word	0x00000008
.L_19:


//--------------------- .nv.callgraph             --------------------------
	.section	.nv.callgraph,"",@"SHT_CUDA_CALLGRAPH"
	.align	4
	.sectionentsize	8
	.align		4
        /*0000*/ 	.word	0x00000000
	.align		4
        /*0004*/ 	.word	0xffffffff
	.align		4
        /*0008*/ 	.word	0x00000000
	.align		4
        /*000c*/ 	.word	0xfffffffe
	.align		4
        /*0010*/ 	.word	0x00000000
	.align		4
        /*0014*/ 	.word	0xfffffffd
	.align		4
        /*0018*/ 	.word	0x00000000
	.align		4
        /*001c*/ 	.word	0xfffffffc


//--------------------- .text._Z15histogram_comptPiS_ --------------------------
	.section	.text._Z15histogram_comptPiS_,"ax",@progbits
	.align	128
        .global         _Z15histogram_comptPiS_
        .type           _Z15histogram_comptPiS_,@function
        .size           _Z15histogram_comptPiS_,(.L_x_3 - _Z15histogram_comptPiS_)
        .other          _Z15histogram_comptPiS_,@"STO_CUDA_ENTRY STV_DEFAULT"
_Z15histogram_comptPiS_:
.text._Z15histogram_comptPiS_:
[----:B------:R-:W-:Y:S01]  /*0000*/  LDC R1, c[0x0][0x37c] ;  /* 0x0000df00ff017b82 */ /* 0x000fe20000000800 */
[----:B------:R-:W0:Y:S07]  /*0010*/  S2R R5, SR_TID.X ;  /* 0x0000000000057919 */ /* 0x000e2e0000002100 */
[----:B------:R-:W1:Y:S01]  /*0020*/  S2UR UR5, SR_CgaCtaId ;  /* 0x00000000000579c3 */ /* 0x000e620000008800 */
[----:B------:R-:W-:Y:S01]  /*0030*/  UMOV UR4, 0x400 ;  /* 0x0000040000047882 */ /* 0x000fe20000000000 */
[----:B------:R-:W2:Y:S01]  /*0040*/  LDCU UR6, c[0x0][0x360] ;  /* 0x00006c00ff0677ac */ /* 0x000ea20008000800 */
[----:B------:R-:W2:Y:S01]  /*0050*/  S2R R0, SR_CTAID.X ;  /* 0x0000000000007919 */ /* 0x000ea20000002500 */
[----:B------:R-:W3:Y:S04]  /*0060*/  LDCU.64 UR8, c[0x0][0x358] ;  /* 0x00006b00ff0877ac */ /* 0x000ee80008000a00 */
[----:B------:R-:W4:Y:S01]  /*0070*/  LDC.64 R2, c[0x0][0x380] ;  /* 0x0000e000ff027b82 */ /* 0x000f220000000a00 */
[----:B-1----:R-:W-:Y:S01]  /*0080*/  ULEA UR4, UR5, UR4, 0x18 ;  /* 0x0000000405047291 */ /* 0x002fe2000f8ec0ff */
[----:B0-----:R-:W-:Y:S01]  /*0090*/  ISETP.NE.AND P0, PT, R5, RZ, PT ;  /* 0x000000ff0500720c */ /* 0x001fe20003f05270 */
[----:B--2---:R-:W-:-:S04]  /*00a0*/  IMAD R5, R0, UR6, R5 ;  /* 0x0000000600057c24 */ /* 0x004fc8000f8e0205 */
[----:B----4-:R-:W-:-:S08]  /*00b0*/  IMAD.WIDE R2, R5, 0x4, R2 ;  /* 0x0000000405027825 */ /* 0x010fd000078e0202 */
[----:B------:R-:W-:Y:S04]  /*00c0*/  @!P0 STS.128 [UR4], RZ ;  /* 0x000000ffff008988 */ /* 0x000fe80008000c04 */
[----:B------:R-:W-:Y:S01]  /*00d0*/  @!P0 STS.128 [UR4+0x10], RZ ;  /* 0x000010ffff008988 */ /* 0x000fe20008000c04 */
[----:B------:R-:W-:Y:S06]  /*00e0*/  BAR.SYNC.DEFER_BLOCKING 0x0 ;  /* 0x0000000000007b1d */ /* 0x000fec0000010000 */
[----:B---3--:R-:W2:Y:S01]  /*00f0*/  LDG.E R2, desc[UR8][R2.64] ;  /* 0x0000000802027981 */ /* 0x008ea2000c1e1900 */
[----:B------:R-:W-:Y:S01]  /*0100*/  BSSY.RECONVERGENT B0, `(.L_x_0) ;  /* 0x0000017000007945 */ /* 0x000fe20003800200 */
[----:B--2---:R-:W-:-:S04]  /*0110*/  SHF.R.S32.HI R5, RZ, 0x1f, R2 ;  /* 0x0000001fff057819 */ /* 0x004fc80000011402 */
[----:B------:R-:W-:-:S04]  /*0120*/  LEA.HI R5, R5, R2, RZ, 0x5 ;  /* 0x0000000205057211 */ /* 0x000fc800078f28ff */
[----:B------:R-:W-:-:S04]  /*0130*/  SHF.R.S32.HI R5, RZ, 0x5, R5 ;  /* 0x00000005ff057819 */ /* 0x000fc80000011405 */
[----:B------:R-:W-:-:S05]  /*0140*/  LEA R5, R5, UR4, 0x2 ;  /* 0x0000000405057c11 */ /* 0x000fca000f8e10ff */
[----:B------:R0:W-:Y:S01]  /*0150*/  ATOMS.POPC.INC.32 RZ, [R5+URZ] ;  /* 0x0000000005ff7f8c */ /* 0x0001e2000d8000ff */
[----:B------:R-:W-:Y:S05]  /*0160*/  @P0 BRA `(.L_x_1) ;  /* 0x0000000000400947 */ /* 0x000fea0003800000 */
[----:B------:R-:W1:Y:S01]  /*0170*/  LDS.128 R8, [UR4] ;  /* 0x00000004ff087984 */ /* 0x000e620008000c00 */
[----:B------:R-:W2:Y:S01]  /*0180*/  LDCU.64 UR6, c[0x0][0x388] ;  /* 0x00007100ff0677ac */ /* 0x000ea20008000a00 */
[----:B------:R-:W1:Y:S02]  /*0190*/  LDC.64 R2, c[0x0][0x388] ;  /* 0x0000e200ff027b82 */ /* 0x000e640000000a00 */
[----:B------:R-:W3:Y:S01]  /*01a0*/  LDS.128 R12, [UR4+0x10] ;  /* 0x00001004ff0c7984 */ /* 0x000ee20008000c00 */
[----:B--2---:R-:W-:-:S04]  /*01b0*/  UIADD3 UR5, UP0, UPT, UR6, 0x4, URZ ;  /* 0x0000000406057890 */ /* 0x004fc8000ff1e0ff */
[----:B------:R-:W-:Y:S02]  /*01c0*/  UIADD3.X UR6, UPT, UPT, URZ, UR7, URZ, UP0, !UPT ;  /* 0x00000007ff067290 */ /* 0x000fe400087fe4ff */
[----:B------:R-:W-:-:S04]  /*01d0*/  IMAD.U32 R4, RZ, RZ, UR5 ;  /* 0x00000005ff047e24 */ /* 0x000fc8000f8e00ff */
[----:B0-----:R-:W-:Y:S01]  /*01e0*/  IMAD.U32 R5, RZ, RZ, UR6 ;  /* 0x00000006ff057e24 */ /* 0x001fe2000f8e00ff */
[----:B-1----:R1:W-:Y:S04]  /*01f0*/  REDG.E.ADD.STRONG.GPU desc[UR8][R2.64], R8 ;  /* 0x000000080200798e */ /* 0x0023e8000c12e108 */
[----:B------:R1:W-:Y:S04]  /*0200*/  REDG.E.ADD.STRONG.GPU desc[UR8][R4.64], R9 ;  /* 0x000000090400798e */ /* 0x0003e8000c12e108 */
[----:B------:R1:W-:Y:S04]  /*0210*/  REDG.E.ADD.STRONG.GPU desc[UR8][R4.64+0x4], R10 ;  /* 0x0000040a0400798e */ /* 0x0003e8000c12e108 */
[----:B------:R1:W-:Y:S04]  /*0220*/  REDG.E.ADD.STRONG.GPU desc[UR8][R4.64+0x8], R11 ;  /* 0x0000080b0400798e */ /* 0x0003e8000c12e108 */
[----:B---3--:R1:W-:Y:S04]  /*0230*/  REDG.E.ADD.STRONG.GPU desc[UR8][R4.64+0xc], R12 ;  /* 0x00000c0c0400798e */ /* 0x0083e8000c12e108 */
[----:B------:R1:W-:Y:S04]  /*0240*/  REDG.E.ADD.STRONG.GPU desc[UR8][R4.64+0x10], R13 ;  /* 0x0000100d0400798e */ /* 0x0003e8000c12e108 */
[----:B------:R1:W-:Y:S04]  /*0250*/  REDG.E.ADD.STRONG.GPU desc[UR8][R4.64+0x14], R14 ;  /* 0x0000140e0400798e */ /* 0x0003e8000c12e108 */
[----:B------:R1:W-:Y:S02]  /*0260*/  REDG.E.ADD.STRONG.GPU desc[UR8][R4.64+0x18], R15 ;  /* 0x0000180f0400798e */ /* 0x0003e4000c12e108 */
.L_x_1:
[----:B------:R-:W-:Y:S05]  /*0270*/  BSYNC.RECONVERGENT B0 ;  /* 0x0000000000007941 */ /* 0x000fea0003800200 */
.L_x_0:
[----:B------:R-:W-:Y:S06]  /*0280*/  BAR.SYNC.DEFER_BLOCKING 0x0 ;  /* 0x0000000000007b1d */ /* 0x000fec0000010000 */
[----:B------:R-:W-:Y:S05]  /*0290*/  EXIT ;  /* 0x000000000000794d */ /* 0x000fea0003800000 */
.L_x_2:
[----:B------:R-:W-:-:S00]  /*02a0*/  BRA `(.L_x_2) ;  /* 0xfffffffc00fc7947 */ /* 0x000fc0000383ffff */
[----:B------:R-:W-:-:S00]  /*02b0*/  NOP ;  /* 0x0000000000007918 */ /* 0x000fc00000000000 */
        /* <DEDUP_REMOVED lines=12> */
.L_x_3:


//--------------------- .nv.shared._Z15histogram_comptPiS_ --------------------------
	.section	.nv.shared._Z15histogram_comptPiS_,"aw",@nobits
	.sectionflags	@""
	.align	4
.nv.shared._Z15histogram_comptPiS_:
	.zero		1056


//--------------------- .nv.shared.reserved.0     --------------------------
	.section	.nv.shared.reserved.0,"aw",@nobits
	.weak		__nv_reservedSMEM_offset_0_alias
	.size		__nv_reservedSMEM_offset_0_alias, 0, 64
	.other		__nv_reservedSMEM_offset_0_alias,@"STO_CUDA_RESERVED_SHARED STV_DEFAULT"
__nv_reservedSMEM_offset_0_alias:
	.zero		0
	.zero		64


//--------------------- .nv.constant0._Z15histogram_comptPiS_ --------------------------
	.section	.nv.constant0._Z15histogram_comptPiS_,"a",@progbits
	.sectionflags	@""
	.align	4
.nv.constant0._Z15histogram_comptPiS_:
	.zero		912


//--------------------- SYMBOLS --------------------------

	.type		.nv.reservedSmem.offset0,@object
	.size		.nv.reservedSmem.offset0,0x4
	.type		.nv.reservedSmem.cap,@object
	.size		.nv.reservedSmem.cap,0x4
